//
// Generated by NVIDIA NVVM Compiler
//
// Compiler Build ID: CL-36424714
// Cuda compilation tools, release 13.0, V13.0.88
// Based on NVVM 20.0.0
//

.version 9.0
.target sm_100
.address_size 64

	// .globl	_Z9recordingPfiS_iiiiPiS0_

.visible .entry _Z9recordingPfiS_iiiiPiS0_(
	.param .u64 .ptr .align 1 _Z9recordingPfiS_iiiiPiS0__param_0,
	.param .u32 _Z9recordingPfiS_iiiiPiS0__param_1,
	.param .u64 .ptr .align 1 _Z9recordingPfiS_iiiiPiS0__param_2,
	.param .u32 _Z9recordingPfiS_iiiiPiS0__param_3,
	.param .u32 _Z9recordingPfiS_iiiiPiS0__param_4,
	.param .u32 _Z9recordingPfiS_iiiiPiS0__param_5,
	.param .u32 _Z9recordingPfiS_iiiiPiS0__param_6,
	.param .u64 .ptr .align 1 _Z9recordingPfiS_iiiiPiS0__param_7,
	.param .u64 .ptr .align 1 _Z9recordingPfiS_iiiiPiS0__param_8
)
{
	.reg .pred 	%p<2>;
	.reg .b32 	%r<13>;
	.reg .b32 	%f<2>;
	.reg .b64 	%rd<16>;

	ld.param.u64 	%rd1, [_Z9recordingPfiS_iiiiPiS0__param_0];
	ld.param.u32 	%r2, [_Z9recordingPfiS_iiiiPiS0__param_1];
	ld.param.u64 	%rd2, [_Z9recordingPfiS_iiiiPiS0__param_2];
	ld.param.u32 	%r3, [_Z9recordingPfiS_iiiiPiS0__param_4];
	ld.param.u32 	%r4, [_Z9recordingPfiS_iiiiPiS0__param_5];
	ld.param.u32 	%r5, [_Z9recordingPfiS_iiiiPiS0__param_6];
	ld.param.u64 	%rd3, [_Z9recordingPfiS_iiiiPiS0__param_7];
	ld.param.u64 	%rd4, [_Z9recordingPfiS_iiiiPiS0__param_8];
	mov.u32 	%r6, %tid.x;
	mov.u32 	%r7, %ntid.x;
	mov.u32 	%r8, %ctaid.x;
	mad.lo.s32 	%r1, %r7, %r8, %r6;
	setp.ge.s32 	%p1, %r1, %r5;
	@%p1 bra 	$L__BB0_2;
	cvta.to.global.u64 	%rd5, %rd4;
	cvta.to.global.u64 	%rd6, %rd3;
	cvta.to.global.u64 	%rd7, %rd1;
	cvta.to.global.u64 	%rd8, %rd2;
	mul.wide.s32 	%rd9, %r1, 4;
	add.s64 	%rd10, %rd5, %rd9;
	ld.global.u32 	%r9, [%rd10];
	add.s64 	%rd11, %rd6, %rd9;
	ld.global.u32 	%r10, [%rd11];
	mad.lo.s32 	%r11, %r9, %r2, %r10;
	mul.wide.s32 	%rd12, %r11, 4;
	add.s64 	%rd13, %rd7, %rd12;
	ld.global.f32 	%f1, [%rd13];
	mad.lo.s32 	%r12, %r4, %r1, %r3;
	mul.wide.s32 	%rd14, %r12, 4;
	add.s64 	%rd15, %rd8, %rd14;
	st.global.f32 	[%rd15], %f1;
$L__BB0_2:
	ret;

}


// ===== COMPILED SASS (sm_100) =====

	.target	sm_100

	.elftype	@"ET_EXEC"


//--------------------- .note.nv.tkinfo           --------------------------
	.section	.note.nv.tkinfo,"",@"SHT_NOTE"
	.sectionflags	@"SHF_NOTE_NV_TKINFO"
	.tkinfo
        /*0018*/ 	.word	0x00000002
        /*0030*/ 	.string	""
        /*0030*/ 	.string	"ptxas"
        /*0030*/ 	.string	"Cuda compilation tools, release 13.0, V13.0.88"
        /*0030*/ 	.string	"Build cuda_13.0.r13.0/compiler.36424714_0"
        /*0030*/ 	.string	"-arch sm_100 -m 64 "



//--------------------- .note.nv.cuinfo           --------------------------
	.section	.note.nv.cuinfo,"",@"SHT_NOTE"
	.sectionflags	@"SHF_NOTE_NV_CUINFO"
        /*0018*/ 	.short	0x0002
        /*001a*/ 	.short	0x0064
        /*001c*/ 	.short	0x0082
	.zero		2


//--------------------- .nv.info                  --------------------------
	.section	.nv.info,"",@"SHT_CUDA_INFO"
	.align	4


	//----- nvinfo : EIATTR_REGCOUNT
	.align		4
        /*0000*/ 	.byte	0x04, 0x2f
        /*0002*/ 	.short	(.L_1 - .L_0)
	.align		4
.L_0:
        /*0004*/ 	.word	index@(_Z9recordingPfiS_iiiiPiS0_)
        /*0008*/ 	.word	0x0000000e


	//----- nvinfo : EIATTR_FRAME_SIZE
	.align		4
.L_1:
        /*000c*/ 	.byte	0x04, 0x11
        /*000e*/ 	.short	(.L_3 - .L_2)
	.align		4
.L_2:
        /*0010*/ 	.word	index@(_Z9recordingPfiS_iiiiPiS0_)
        /*0014*/ 	.word	0x00000000


	//----- nvinfo : EIATTR_MIN_STACK_SIZE
	.align		4
.L_3:
        /*0018*/ 	.byte	0x04, 0x12
        /*001a*/ 	.short	(.L_5 - .L_4)
	.align		4
.L_4:
        /*001c*/ 	.word	index@(_Z9recordingPfiS_iiiiPiS0_)
        /*0020*/ 	.word	0x00000000
.L_5:


//--------------------- .nv.compat                --------------------------
	.section	.nv.compat,"",@"SHT_CUDA_COMPAT_INFO"
	.align	4
        /*0000*/ 	.byte	0x02, 0x09, 0x00, 0x00, 0x02, 0x02, 0x01, 0x00, 0x02, 0x05, 0x05, 0x00, 0x03, 0x07, 0x01, 0x01
        /*0010*/ 	.byte	0x02, 0x03, 0x00, 0x00, 0x02, 0x06, 0x01, 0x00, 0x04, 0x0b, 0x08, 0x00, 0x09, 0x00, 0x00, 0x00
        /*0020*/ 	.byte	0x00, 0x00, 0x00, 0x00


//--------------------- .nv.info._Z9recordingPfiS_iiiiPiS0_ --------------------------
	.section	.nv.info._Z9recordingPfiS_iiiiPiS0_,"",@"SHT_CUDA_INFO"
	.sectionflags	@""
	.align	4


	//----- nvinfo : EIATTR_CUDA_API_VERSION
	.align		4
        /*0000*/ 	.byte	0x04, 0x37
        /*0002*/ 	.short	(.L_7 - .L_6)
.L_6:
        /*0004*/ 	.word	0x00000082


	//----- nvinfo : EIATTR_KPARAM_INFO
	.align		4
.L_7:
        /*0008*/ 	.byte	0x04, 0x17
        /*000a*/ 	.short	(.L_9 - .L_8)
.L_8:
        /*000c*/ 	.word	0x00000000
        /*0010*/ 	.short	0x0008
        /*0012*/ 	.short	0x0030
        /*0014*/ 	.byte	0x00, 0xf5, 0x21, 0x00


	//----- nvinfo : EIATTR_KPARAM_INFO
	.align		4
.L_9:
        /*0018*/ 	.byte	0x04, 0x17
        /*001a*/ 	.short	(.L_11 - .L_10)
.L_10:
        /*001c*/ 	.word	0x00000000
        /*0020*/ 	.short	0x0007
        /*0022*/ 	.short	0x0028
        /*0024*/ 	.byte	0x00, 0xf5, 0x21, 0x00


	//----- nvinfo : EIATTR_KPARAM_INFO
	.align		4
.L_11:
        /*0028*/ 	.byte	0x04, 0x17
        /*002a*/ 	.short	(.L_13 - .L_12)
.L_12:
        /*002c*/ 	.word	0x00000000
        /*0030*/ 	.short	0x0006
        /*0032*/ 	.short	0x0024
        /*0034*/ 	.byte	0x00, 0xf0, 0x11, 0x00


	//----- nvinfo : EIATTR_KPARAM_INFO
	.align		4
.L_13:
        /*0038*/ 	.byte	0x04, 0x17
        /*003a*/ 	.short	(.L_15 - .L_14)
.L_14:
        /*003c*/ 	.word	0x00000000
        /*0040*/ 	.short	0x0005
        /*0042*/ 	.short	0x0020
        /*0044*/ 	.byte	0x00, 0xf0, 0x11, 0x00


	//----- nvinfo : EIATTR_KPARAM_INFO
	.align		4
.L_15:
        /*0048*/ 	.byte	0x04, 0x17
        /*004a*/ 	.short	(.L_17 - .L_16)
.L_16:
        /*004c*/ 	.word	0x00000000
        /*0050*/ 	.short	0x0004
        /*0052*/ 	.short	0x001c
        /*0054*/ 	.byte	0x00, 0xf0, 0x11, 0x00


	//----- nvinfo : EIATTR_KPARAM_INFO
	.align		4
.L_17:
        /*0058*/ 	.byte	0x04, 0x17
        /*005a*/ 	.short	(.L_19 - .L_18)
.L_18:
        /*005c*/ 	.word	0x00000000
        /*0060*/ 	.short	0x0003
        /*0062*/ 	.short	0x0018
        /*0064*/ 	.byte	0x00, 0xf0, 0x11, 0x00


	//----- nvinfo : EIATTR_KPARAM_INFO
	.align		4
.L_19:
        /*0068*/ 	.byte	0x04, 0x17
        /*006a*/ 	.short	(.L_21 - .L_20)
.L_20:
        /*006c*/ 	.word	0x00000000
        /*0070*/ 	.short	0x0002
        /*0072*/ 	.short	0x0010
        /*0074*/ 	.byte	0x00, 0xf5, 0x21, 0x00


	//----- nvinfo : EIATTR_KPARAM_INFO
	.align		4
.L_21:
        /*0078*/ 	.byte	0x04, 0x17
        /*007a*/ 	.short	(.L_23 - .L_22)
.L_22:
        /*007c*/ 	.word	0x00000000
        /*0080*/ 	.short	0x0001
        /*0082*/ 	.short	0x0008
        /*0084*/ 	.byte	0x00, 0xf0, 0x11, 0x00


	//----- nvinfo : EIATTR_KPARAM_INFO
	.align		4
.L_23:
        /*0088*/ 	.byte	0x04, 0x17
        /*008a*/ 	.short	(.L_25 - .L_24)
.L_24:
        /*008c*/ 	.word	0x00000000
        /*0090*/ 	.short	0x0000
        /*0092*/ 	.short	0x0000
        /*0094*/ 	.byte	0x00, 0xf5, 0x21, 0x00


	//----- nvinfo : EIATTR_SPARSE_MMA_MASK
	.align		4
.L_25:
        /*0098*/ 	.byte	0x03, 0x50
        /*009a*/ 	.short	0x0000


	//----- nvinfo : EIATTR_MAXREG_COUNT
	.align		4
        /*009c*/ 	.byte	0x03, 0x1b
        /*009e*/ 	.short	0x00ff


	//----- nvinfo : EIATTR_MERCURY_ISA_VERSION
	.align		4
        /*00a0*/ 	.byte	0x03, 0x5f
        /*00a2*/ 	.short	0x0101


	//----- nvinfo : EIATTR_VRC_CTA_INIT_COUNT
	.align		4
        /*00a4*/ 	.byte	0x02, 0x4a
	.zero		1
	.zero		1


	//----- nvinfo : EIATTR_EXIT_INSTR_OFFSETS
	.align		4
        /*00a8*/ 	.byte	0x04, 0x1c
        /*00aa*/ 	.short	(.L_27 - .L_26)


	//   ....[0]....
.L_26:
        /*00ac*/ 	.word	0x00000070


	//   ....[1]....
        /*00b0*/ 	.word	0x000001a0


	//----- nvinfo : EIATTR_CBANK_PARAM_SIZE
	.align		4
.L_27:
        /*00b4*/ 	.byte	0x03, 0x19
        /*00b6*/ 	.short	0x0038


	//----- nvinfo : EIATTR_PARAM_CBANK
	.align		4
        /*00b8*/ 	.byte	0x04, 0x0a
        /*00ba*/ 	.short	(.L_29 - .L_28)
	.align		4
.L_28:
        /*00bc*/ 	.word	index@(.nv.constant0._Z9recordingPfiS_iiiiPiS0_)
        /*00c0*/ 	.short	0x0380
        /*00c2*/ 	.short	0x0038


	//----- nvinfo : EIATTR_SW_WAR
	.align		4
.L_29:
        /*00c4*/ 	.byte	0x04, 0x36
        /*00c6*/ 	.short	(.L_31 - .L_30)
.L_30:
        /*00c8*/ 	.word	0x00000008
.L_31:


//--------------------- .nv.callgraph             --------------------------
	.section	.nv.callgraph,"",@"SHT_CUDA_CALLGRAPH"
	.align	4
	.sectionentsize	8
	.align		4
        /*0000*/ 	.word	0x00000000
	.align		4
        /*0004*/ 	.word	0xffffffff
	.align		4
        /*0008*/ 	.word	0x00000000
	.align		4
        /*000c*/ 	.word	0xfffffffe
	.align		4
        /*0010*/ 	.word	0x00000000
	.align		4
        /*0014*/ 	.word	0xfffffffd
	.align		4
        /*0018*/ 	.word	0x00000000
	.align		4
        /*001c*/ 	.word	0xfffffffc


//--------------------- .text._Z9recordingPfiS_iiiiPiS0_ --------------------------
	.section	.text._Z9recordingPfiS_iiiiPiS0_,"ax",@progbits
	.align	128
        .global         _Z9recordingPfiS_iiiiPiS0_
        .type           _Z9recordingPfiS_iiiiPiS0_,@function
        .size           _Z9recordingPfiS_iiiiPiS0_,(.L_x_1 - _Z9recordingPfiS_iiiiPiS0_)
        .other          _Z9recordingPfiS_iiiiPiS0_,@"STO_CUDA_ENTRY STV_DEFAULT"
_Z9recordingPfiS_iiiiPiS0_:
.text._Z9recordingPfiS_iiiiPiS0_:
[----:B------:R-:W-:Y:S01]  /*0000*/  LDC R1, c[0x0][0x37c] ;  /* 0x0000df00ff017b82 */ /* 0x000fe20000000800 */
[----:B------:R-:W0:Y:S01]  /*0010*/  S2R R11, SR_TID.X ;  /* 0x00000000000b7919 */ /* 0x000e220000002100 */
[----:B------:R-:W0:Y:S01]  /*0020*/  LDCU UR4, c[0x0][0x360] ;  /* 0x00006c00ff0477ac */ /* 0x000e220008000800 */
[----:B------:R-:W0:Y:S01]  /*0030*/  S2R R0, SR_CTAID.X ;  /* 0x0000000000007919 */ /* 0x000e220000002500 */
[----:B------:R-:W1:Y:S01]  /*0040*/  LDCU UR5, c[0x0][0x3a4] ;  /* 0x00007480ff0577ac */ /* 0x000e620008000800 */
[----:B0-----:R-:W-:-:S05]  /*0050*/  IMAD R11, R0, UR4, R11 ;  /* 0x00000004000b7c24 */ /* 0x001fca000f8e020b */
[----:B-1----:R-:W-:-:S13]  /*0060*/  ISETP.GE.AND P0, PT, R11, UR5, PT ;  /* 0x000000050b007c0c */ /* 0x002fda000bf06270 */
[----:B------:R-:W-:Y:S05]  /*0070*/  @P0 EXIT ;  /* 0x000000000000094d */ /* 0x000fea0003800000 */
[----:B------:R-:W0:Y:S01]  /*0080*/  LDC.64 R2, c[0x0][0x3b0] ;  /* 0x0000ec00ff027b82 */ /* 0x000e220000000a00 */
[----:B------:R-:W1:Y:S01]  /*0090*/  LDCU.64 UR4, c[0x0][0x358] ;  /* 0x00006b00ff0477ac */ /* 0x000e620008000a00 */
[----:B------:R-:W2:Y:S06]  /*00a0*/  LDCU UR6, c[0x0][0x388] ;  /* 0x00007100ff0677ac */ /* 0x000eac0008000800 */
[----:B------:R-:W3:Y:S08]  /*00b0*/  LDC.64 R4, c[0x0][0x3a8] ;  /* 0x0000ea00ff047b82 */ /* 0x000ef00000000a00 */
[----:B------:R-:W4:Y:S01]  /*00c0*/  LDC.64 R6, c[0x0][0x380] ;  /* 0x0000e000ff067b82 */ /* 0x000f220000000a00 */
[----:B0-----:R-:W-:-:S07]  /*00d0*/  IMAD.WIDE R2, R11, 0x4, R2 ;  /* 0x000000040b027825 */ /* 0x001fce00078e0202 */
[----:B------:R-:W0:Y:S01]  /*00e0*/  LDC R0, c[0x0][0x39c] ;  /* 0x0000e700ff007b82 */ /* 0x000e220000000800 */
[----:B-1----:R-:W2:Y:S01]  /*00f0*/  LDG.E R2, desc[UR4][R2.64] ;  /* 0x0000000402027981 */ /* 0x002ea2000c1e1900 */
[----:B---3--:R-:W-:-:S06]  /*0100*/  IMAD.WIDE R4, R11, 0x4, R4 ;  /* 0x000000040b047825 */ /* 0x008fcc00078e0204 */
[----:B------:R-:W2:Y:S02]  /*0110*/  LDG.E R5, desc[UR4][R4.64] ;  /* 0x0000000404057981 */ /* 0x000ea4000c1e1900 */
[----:B--2---:R-:W-:Y:S01]  /*0120*/  IMAD R9, R2, UR6, R5 ;  /* 0x0000000602097c24 */ /* 0x004fe2000f8e0205 */
[----:B------:R-:W0:Y:S03]  /*0130*/  LDCU UR6, c[0x0][0x3a0] ;  /* 0x00007400ff0677ac */ /* 0x000e260008000800 */
[----:B----4-:R-:W-:Y:S02]  /*0140*/  IMAD.WIDE R6, R9, 0x4, R6 ;  /* 0x0000000409067825 */ /* 0x010fe400078e0206 */
[----:B------:R-:W1:Y:S04]  /*0150*/  LDC.64 R8, c[0x0][0x390] ;  /* 0x0000e400ff087b82 */ /* 0x000e680000000a00 */
[----:B------:R-:W2:Y:S01]  /*0160*/  LDG.E R7, desc[UR4][R6.64] ;  /* 0x0000000406077981 */ /* 0x000ea2000c1e1900 */
[----:B0-----:R-:W-:-:S04]  /*0170*/  IMAD R11, R11, UR6, R0 ;  /* 0x000000060b0b7c24 */ /* 0x001fc8000f8e0200 */
[----:B-1----:R-:W-:-:S05]  /*0180*/  IMAD.WIDE R2, R11, 0x4, R8 ;  /* 0x000000040b027825 */ /* 0x002fca00078e0208 */
[----:B--2---:R-:W-:Y:S01]  /*0190*/  STG.E desc[UR4][R2.64], R7 ;  /* 0x0000000702007986 */ /* 0x004fe2000c101904 */
[----:B------:R-:W-:Y:S05]  /*01a0*/  EXIT ;  /* 0x000000000000794d */ /* 0x000fea0003800000 */
.L_x_0:
[----:B------:R-:W-:-:S00]  /*01b0*/  BRA `(.L_x_0) ;  /* 0xfffffffc00fc7947 */ /* 0x000fc0000383ffff */
[----:B------:R-:W-:-:S00]  /*01c0*/  NOP ;  /* 0x0000000000007918 */ /* 0x000fc00000000000 */
        /* <DEDUP_REMOVED lines=11> */
.L_x_1:


//--------------------- .nv.shared.reserved.0     --------------------------
	.section	.nv.shared.reserved.0,"aw",@nobits
	.weak		__nv_reservedSMEM_offset_0_alias
	.size		__nv_reservedSMEM_offset_0_alias, 0, 64
	.other		__nv_reservedSMEM_offset_0_alias,@"STO_CUDA_RESERVED_SHARED STV_DEFAULT"
__nv_reservedSMEM_offset_0_alias:
	.zero		0
	.zero		64


//--------------------- .nv.constant0._Z9recordingPfiS_iiiiPiS0_ --------------------------
	.section	.nv.constant0._Z9recordingPfiS_iiiiPiS0_,"a",@progbits
	.sectionflags	@""
	.align	4
.nv.constant0._Z9recordingPfiS_iiiiPiS0_:
	.zero		952


//--------------------- SYMBOLS --------------------------

	.type		.nv.reservedSmem.offset0,@object
	.size		.nv.reservedSmem.offset0,0x4
